	.headerflags	@"EF_CUDA_TEXMODE_UNIFIED EF_CUDA_64BIT_ADDRESS EF_CUDA_ACCELERATORS EF_CUDA_SM90 EF_CUDA_VIRTUAL_SM(EF_CUDA_SM90)"
	.elftype	@"ET_EXEC"


//--------------------- .nv.info                  --------------------------
	.section	.nv.info,"",@"SHT_CUDA_INFO"
	.align	4


	//----- nvinfo : EIATTR_REGCOUNT
	.align		4
        /*0000*/ 	.byte	0x04, 0x2f
        /*0002*/ 	.short	(.L_1 - .L_0)
	.align		4
.L_0:
        /*0004*/ 	.word	index@(triton_poi_fused_cat_11)
        /*0008*/ 	.word	0x0000000e


	//----- nvinfo : EIATTR_MIN_STACK_SIZE
	.align		4
.L_1:
        /*000c*/ 	.byte	0x04, 0x12
        /*000e*/ 	.short	(.L_3 - .L_2)
	.align		4
.L_2:
        /*0010*/ 	.word	index@(triton_poi_fused_cat_11)
        /*0014*/ 	.word	0x00000000


	//----- nvinfo : EIATTR_FRAME_SIZE
	.align		4
.L_3:
        /*0018*/ 	.byte	0x04, 0x11
        /*001a*/ 	.short	(.L_5 - .L_4)
	.align		4
.L_4:
        /*001c*/ 	.word	index@(triton_poi_fused_cat_11)
        /*0020*/ 	.word	0x00000000


	//----- nvinfo : EIATTR_MIN_STACK_SIZE
	.align		4
.L_5:
        /*0024*/ 	.byte	0x04, 0x12
        /*0026*/ 	.short	(.L_7 - .L_6)
	.align		4
.L_6:
        /*0028*/ 	.word	index@(triton_poi_fused_cat_11)
        /*002c*/ 	.word	0x00000000
.L_7:


//--------------------- .nv.info.triton_poi_fused_cat_11 --------------------------
	.section	.nv.info.triton_poi_fused_cat_11,"",@"SHT_CUDA_INFO"
	.sectionflags	@""
	.align	4


	//----- nvinfo : EIATTR_CUDA_API_VERSION
	.align		4
        /*0000*/ 	.byte	0x04, 0x37
        /*0002*/ 	.short	(.L_9 - .L_8)
.L_8:
        /*0004*/ 	.word	0x0000007c


	//----- nvinfo : EIATTR_KPARAM_INFO
	.align		4
.L_9:
        /*0008*/ 	.byte	0x04, 0x17
        /*000a*/ 	.short	(.L_11 - .L_10)
.L_10:
        /*000c*/ 	.word	0x00000000
        /*0010*/ 	.short	0x0003
        /*0012*/ 	.short	0x0018
        /*0014*/ 	.byte	0x00, 0xf0, 0x11, 0x00


	//----- nvinfo : EIATTR_KPARAM_INFO
	.align		4
.L_11:
        /*0018*/ 	.byte	0x04, 0x17
        /*001a*/ 	.short	(.L_13 - .L_12)
.L_12:
        /*001c*/ 	.word	0x00000000
        /*0020*/ 	.short	0x0002
        /*0022*/ 	.short	0x0010
        /*0024*/ 	.byte	0x00, 0xf4, 0x21, 0x00


	//----- nvinfo : EIATTR_KPARAM_INFO
	.align		4
.L_13:
        /*0028*/ 	.byte	0x04, 0x17
        /*002a*/ 	.short	(.L_15 - .L_14)
.L_14:
        /*002c*/ 	.word	0x00000000
        /*0030*/ 	.short	0x0001
        /*0032*/ 	.short	0x0008
        /*0034*/ 	.byte	0x00, 0xf4, 0x21, 0x00


	//----- nvinfo : EIATTR_KPARAM_INFO
	.align		4
.L_15:
        /*0038*/ 	.byte	0x04, 0x17
        /*003a*/ 	.short	(.L_17 - .L_16)
.L_16:
        /*003c*/ 	.word	0x00000000
        /*0040*/ 	.short	0x0000
        /*0042*/ 	.short	0x0000
        /*0044*/ 	.byte	0x00, 0xf4, 0x21, 0x00


	//----- nvinfo : EIATTR_SPARSE_MMA_MASK
	.align		4
.L_17:
        /*0048*/ 	.byte	0x03, 0x50
        /*004a*/ 	.short	0x0000


	//----- nvinfo : EIATTR_MAXREG_COUNT
	.align		4
        /*004c*/ 	.byte	0x03, 0x1b
        /*004e*/ 	.short	0x00ff


	//----- nvinfo : EIATTR_EXIT_INSTR_OFFSETS
	.align		4
        /*0050*/ 	.byte	0x04, 0x1c
        /*0052*/ 	.short	(.L_19 - .L_18)


	//   ....[0]....
.L_18:
        /*0054*/ 	.word	0x000002d0


	//----- nvinfo : EIATTR_REQNTID
	.align		4
.L_19:
        /*0058*/ 	.byte	0x04, 0x10
        /*005a*/ 	.short	(.L_21 - .L_20)
.L_20:
        /*005c*/ 	.word	0x00000080
        /*0060*/ 	.word	0x00000001
        /*0064*/ 	.word	0x00000001


	//----- nvinfo : EIATTR_CBANK_PARAM_SIZE
	.align		4
.L_21:
        /*0068*/ 	.byte	0x03, 0x19
        /*006a*/ 	.short	0x001c


	//----- nvinfo : EIATTR_PARAM_CBANK
	.align		4
        /*006c*/ 	.byte	0x04, 0x0a
        /*006e*/ 	.short	(.L_23 - .L_22)
	.align		4
.L_22:
        /*0070*/ 	.word	index@(.nv.constant0.triton_poi_fused_cat_11)
        /*0074*/ 	.short	0x0210
        /*0076*/ 	.short	0x001c


	//----- nvinfo : EIATTR_SW_WAR
	.align		4
.L_23:
        /*0078*/ 	.byte	0x04, 0x36
        /*007a*/ 	.short	(.L_25 - .L_24)
.L_24:
        /*007c*/ 	.word	0x00000008
.L_25:


//--------------------- .nv.callgraph             --------------------------
	.section	.nv.callgraph,"",@"SHT_CUDA_CALLGRAPH"
	.align	4
	.sectionentsize	8
	.align		4
        /*0000*/ 	.word	0x00000000
	.align		4
        /*0004*/ 	.word	0xffffffff
	.align		4
        /*0008*/ 	.word	0x00000000
	.align		4
        /*000c*/ 	.word	0xfffffffe
	.align		4
        /*0010*/ 	.word	0x00000000
	.align		4
        /*0014*/ 	.word	0xfffffffd
	.align		4
        /*0018*/ 	.word	0x00000000
	.align		4
        /*001c*/ 	.word	0xfffffffc


//--------------------- .text.triton_poi_fused_cat_11 --------------------------
	.section	.text.triton_poi_fused_cat_11,"ax",@progbits
	.align	128
        .global         triton_poi_fused_cat_11
        .type           triton_poi_fused_cat_11,@function
        .size           triton_poi_fused_cat_11,(.L_x_1 - triton_poi_fused_cat_11)
        .other          triton_poi_fused_cat_11,@"STO_CUDA_ENTRY STV_DEFAULT"
triton_poi_fused_cat_11:
.text.triton_poi_fused_cat_11:
[----:B------:R-:W-:Y:S01]  /*0000*/  LDC R1, c[0x0][0x28] ;  /* 0x00000a00ff017b82 */ /* 0x000fe20000000800 */
[----:B------:R-:W1:Y:S01]  /*0010*/  S2R R0, SR_TID.X ;  /* 0x0000000000007919 */ /* 0x000e620000002100 */
[----:B------:R-:W-:Y:S01]  /*0020*/  ULDC.64 UR4, c[0x0][0x218] ;  /* 0x0000860000047ab9 */ /* 0x000fe20000000a00 */
[----:B------:R-:W2:Y:S01]  /*0030*/  S2R R3, SR_CTAID.X ;  /* 0x0000000000037919 */ /* 0x000ea20000002500 */
[----:B-1----:R-:W-:-:S05]  /*0040*/  IMAD.SHL.U32 R0, R0, 0x2, RZ ;  /* 0x0000000200007824 */ /* 0x002fca00078e00ff */
[----:B------:R-:W-:-:S05]  /*0050*/  LOP3.LUT R0, R0, 0xfe, RZ, 0xc0, !PT ;  /* 0x000000fe00007812 */ /* 0x000fca00078ec0ff */
[----:B--2---:R-:W-:Y:S02]  /*0060*/  IMAD R0, R3, 0x100, R0 ;  /* 0x0000010003007824 */ /* 0x004fe400078e0200 */
[----:B------:R-:W1:Y:S03]  /*0070*/  LDC.64 R2, c[0x0][0x210] ;  /* 0x00008400ff027b82 */ /* 0x000e660000000a00 */
[----:B------:R-:W-:-:S04]  /*0080*/  SHF.R.S32.HI R5, RZ, 0x1f, R0 ;  /* 0x0000001fff057819 */ /* 0x000fc80000011400 */
[CC--:B------:R-:W-:Y:S02]  /*0090*/  LEA.HI R4, R5.reuse, R0.reuse, RZ, 0x4 ;  /* 0x0000000005047211 */ /* 0x0c0fe400078f20ff */
[----:B------:R-:W-:Y:S02]  /*00a0*/  LEA.HI R8, R5, R0, RZ, 0xe ;  /* 0x0000000005087211 */ /* 0x000fe400078f70ff */
[--C-:B------:R-:W-:Y:S02]  /*00b0*/  SHF.R.S32.HI R6, RZ, 0x4, R4.reuse ;  /* 0x00000004ff067819 */ /* 0x100fe40000011404 */
[----:B------:R-:W-:Y:S02]  /*00c0*/  SHF.R.S32.HI R7, RZ, 0x1f, R4 ;  /* 0x0000001fff077819 */ /* 0x000fe40000011404 */
[----:B------:R-:W-:Y:S02]  /*00d0*/  LOP3.LUT R5, R4, 0xfffffff0, RZ, 0xc0, !PT ;  /* 0xfffffff004057812 */ /* 0x000fe400078ec0ff */
[----:B------:R-:W-:-:S02]  /*00e0*/  LEA.HI R7, R7, R6, RZ, 0xa ;  /* 0x0000000607077211 */ /* 0x000fc400078f50ff */
[----:B------:R-:W-:Y:S01]  /*00f0*/  SHF.R.S32.HI R9, RZ, 0xe, R8 ;  /* 0x0000000eff097819 */ /* 0x000fe20000011408 */
[----:B------:R-:W-:Y:S01]  /*0100*/  IMAD.IADD R5, R0, 0x1, -R5 ;  /* 0x0000000100057824 */ /* 0x000fe200078e0a05 */
[----:B------:R-:W-:-:S03]  /*0110*/  LOP3.LUT R7, R7, 0xfffffc00, RZ, 0xc0, !PT ;  /* 0xfffffc0007077812 */ /* 0x000fc600078ec0ff */
[----:B------:R-:W-:Y:S01]  /*0120*/  IMAD.SHL.U32 R4, R9, 0x2000, RZ ;  /* 0x0000200009047824 */ /* 0x000fe200078e00ff */
[----:B------:R-:W-:Y:S01]  /*0130*/  LOP3.LUT R9, R8, 0xffffc000, RZ, 0xc0, !PT ;  /* 0xffffc00008097812 */ /* 0x000fe200078ec0ff */
[----:B------:R-:W-:Y:S01]  /*0140*/  IMAD.IADD R7, R6, 0x1, -R7 ;  /* 0x0000000106077824 */ /* 0x000fe200078e0a07 */
[----:B------:R-:W-:Y:S02]  /*0150*/  SHF.R.S32.HI R8, RZ, 0x1f, R5 ;  /* 0x0000001fff087819 */ /* 0x000fe40000011405 */
[--C-:B------:R-:W-:Y:S01]  /*0160*/  SHF.R.S32.HI R11, RZ, 0x1f, R4.reuse ;  /* 0x0000001fff0b7819 */ /* 0x100fe20000011404 */
[C---:B------:R-:W-:Y:S01]  /*0170*/  IMAD.SHL.U32 R6, R7.reuse, 0x10, RZ ;  /* 0x0000001007067824 */ /* 0x040fe200078e00ff */
[----:B------:R-:W-:Y:S02]  /*0180*/  ISETP.GE.AND P1, PT, R7, 0x200, PT ;  /* 0x000002000700780c */ /* 0x000fe40003f26270 */
[----:B------:R-:W-:Y:S02]  /*0190*/  IADD3 R9, R4, R0, -R9 ;  /* 0x0000000004097210 */ /* 0x000fe40007ffe809 */
[----:B------:R-:W-:-:S02]  /*01a0*/  IADD3 R5, P2, P3, R6, R5, R4 ;  /* 0x0000000506057210 */ /* 0x000fc40007b5e004 */
[----:B------:R-:W-:Y:S01]  /*01b0*/  SHF.R.S32.HI R6, RZ, 0x1f, R6 ;  /* 0x0000001fff067819 */ /* 0x000fe20000011406 */
[----:B-1----:R-:W-:Y:S01]  /*01c0*/  IMAD.WIDE R2, R9, 0x4, R2 ;  /* 0x0000000409027825 */ /* 0x002fe200078e0202 */
[----:B------:R-:W-:Y:S02]  /*01d0*/  ISETP.GT.AND P0, PT, R7, 0x1ff, PT ;  /* 0x000001ff0700780c */ /* 0x000fe40003f04270 */
[----:B------:R-:W-:Y:S02]  /*01e0*/  IADD3.X R4, R6, R8, R11, P2, P3 ;  /* 0x0000000806047210 */ /* 0x000fe400017e640b */
[----:B------:R-:W-:Y:S02]  /*01f0*/  CS2R R8, SRZ ;  /* 0x0000000000087805 */ /* 0x000fe4000001ff00 */
[----:B------:R-:W-:Y:S02]  /*0200*/  LEA R6, P2, R5, UR4, 0x2 ;  /* 0x0000000405067c11 */ /* 0x000fe4000f8410ff */
[----:B------:R-:W-:-:S02]  /*0210*/  CS2R R10, SRZ ;  /* 0x00000000000a7805 */ /* 0x000fc4000001ff00 */
[----:B------:R-:W-:Y:S01]  /*0220*/  LEA.HI.X R7, R5, UR5, R4, 0x2, P2 ;  /* 0x0000000505077c11 */ /* 0x000fe200090f1404 */
[----:B------:R-:W-:Y:S01]  /*0230*/  ULDC.64 UR4, c[0x0][0x208] ;  /* 0x0000820000047ab9 */ /* 0x000fe20000000a00 */
[----:B------:R-:W1:Y:S01]  /*0240*/  LDC.64 R4, c[0x0][0x220] ;  /* 0x00008800ff047b82 */ /* 0x000e620000000a00 */
[----:B------:R-:W2:Y:S04]  /*0250*/  @!P1 LDG.E.64 R8, desc[UR4][R2.64] ;  /* 0x0000000402089981 */ /* 0x000ea8000c1e1b00 */
[----:B------:R-:W3:Y:S01]  /*0260*/  @P0 LDG.E.64 R10, desc[UR4][R6.64+-0x8000] ;  /* 0xff800004060a0981 */ /* 0x000ee2000c1e1b00 */
[----:B-1----:R-:W-:Y:S01]  /*0270*/  IMAD.WIDE R4, R0, 0x4, R4 ;  /* 0x0000000400047825 */ /* 0x002fe200078e0204 */
[----:B--2---:R-:W-:Y:S02]  /*0280*/  SEL R8, R8, RZ, !P1 ;  /* 0x000000ff08087207 */ /* 0x004fe40004800000 */
[----:B------:R-:W-:-:S02]  /*0290*/  SEL R9, R9, RZ, !P1 ;  /* 0x000000ff09097207 */ /* 0x000fc40004800000 */
[----:B---3--:R-:W-:Y:S02]  /*02a0*/  @P1 SEL R8, R10, RZ, P0 ;  /* 0x000000ff0a081207 */ /* 0x008fe40000000000 */
[----:B------:R-:W-:-:S05]  /*02b0*/  @P1 SEL R9, R11, RZ, P0 ;  /* 0x000000ff0b091207 */ /* 0x000fca0000000000 */
[----:B------:R-:W-:Y:S01]  /*02c0*/  STG.E.64 desc[UR4][R4.64], R8 ;  /* 0x0000000804007986 */ /* 0x000fe2000c101b04 */
[----:B------:R-:W-:Y:S05]  /*02d0*/  EXIT ;  /* 0x000000000000794d */ /* 0x000fea0003800000 */
.L_x_0:
[----:B------:R-:W-:-:S00]  /*02e0*/  BRA `(.L_x_0) ;  /* 0xfffffffc00fc7947 */ /* 0x000fc0000383ffff */
[----:B------:R-:W-:-:S00]  /*02f0*/  NOP ;  /* 0x0000000000007918 */ /* 0x000fc00000000000 */
        /* <DEDUP_REMOVED lines=8> */
.L_x_1:


//--------------------- .nv.constant0.triton_poi_fused_cat_11 --------------------------
	.section	.nv.constant0.triton_poi_fused_cat_11,"a",@progbits
	.sectionflags	@""
	.align	4
.nv.constant0.triton_poi_fused_cat_11:
	.zero		556
